	.headerflags	@"EF_CUDA_TEXMODE_UNIFIED EF_CUDA_64BIT_ADDRESS EF_CUDA_ACCELERATORS EF_CUDA_SM90 EF_CUDA_VIRTUAL_SM(EF_CUDA_SM90)"
	.elftype	@"ET_EXEC"


//--------------------- .nv.info                  --------------------------
	.section	.nv.info,"",@"SHT_CUDA_INFO"
	.align	4


	//----- nvinfo : EIATTR_REGCOUNT
	.align		4
        /*0000*/ 	.byte	0x04, 0x2f
        /*0002*/ 	.short	(.L_1 - .L_0)
	.align		4
.L_0:
        /*0004*/ 	.word	index@(triton_poi_fused_convolution_mul_sigmoid_4)
        /*0008*/ 	.word	0x0000001a


	//----- nvinfo : EIATTR_MIN_STACK_SIZE
	.align		4
.L_1:
        /*000c*/ 	.byte	0x04, 0x12
        /*000e*/ 	.short	(.L_3 - .L_2)
	.align		4
.L_2:
        /*0010*/ 	.word	index@(triton_poi_fused_convolution_mul_sigmoid_4)
        /*0014*/ 	.word	0x00000000


	//----- nvinfo : EIATTR_FRAME_SIZE
	.align		4
.L_3:
        /*0018*/ 	.byte	0x04, 0x11
        /*001a*/ 	.short	(.L_5 - .L_4)
	.align		4
.L_4:
        /*001c*/ 	.word	index@(triton_poi_fused_convolution_mul_sigmoid_4)
        /*0020*/ 	.word	0x00000000


	//----- nvinfo : EIATTR_MIN_STACK_SIZE
	.align		4
.L_5:
        /*0024*/ 	.byte	0x04, 0x12
        /*0026*/ 	.short	(.L_7 - .L_6)
	.align		4
.L_6:
        /*0028*/ 	.word	index@(triton_poi_fused_convolution_mul_sigmoid_4)
        /*002c*/ 	.word	0x00000000
.L_7:


//--------------------- .nv.info.triton_poi_fused_convolution_mul_sigmoid_4 --------------------------
	.section	.nv.info.triton_poi_fused_convolution_mul_sigmoid_4,"",@"SHT_CUDA_INFO"
	.sectionflags	@""
	.align	4


	//----- nvinfo : EIATTR_CUDA_API_VERSION
	.align		4
        /*0000*/ 	.byte	0x04, 0x37
        /*0002*/ 	.short	(.L_9 - .L_8)
.L_8:
        /*0004*/ 	.word	0x0000007c


	//----- nvinfo : EIATTR_KPARAM_INFO
	.align		4
.L_9:
        /*0008*/ 	.byte	0x04, 0x17
        /*000a*/ 	.short	(.L_11 - .L_10)
.L_10:
        /*000c*/ 	.word	0x00000000
        /*0010*/ 	.short	0x0005
        /*0012*/ 	.short	0x0028
        /*0014*/ 	.byte	0x00, 0xf0, 0x11, 0x00


	//----- nvinfo : EIATTR_KPARAM_INFO
	.align		4
.L_11:
        /*0018*/ 	.byte	0x04, 0x17
        /*001a*/ 	.short	(.L_13 - .L_12)
.L_12:
        /*001c*/ 	.word	0x00000000
        /*0020*/ 	.short	0x0004
        /*0022*/ 	.short	0x0020
        /*0024*/ 	.byte	0x00, 0xf4, 0x21, 0x00


	//----- nvinfo : EIATTR_KPARAM_INFO
	.align		4
.L_13:
        /*0028*/ 	.byte	0x04, 0x17
        /*002a*/ 	.short	(.L_15 - .L_14)
.L_14:
        /*002c*/ 	.word	0x00000000
        /*0030*/ 	.short	0x0003
        /*0032*/ 	.short	0x0018
        /*0034*/ 	.byte	0x00, 0xf4, 0x21, 0x00


	//----- nvinfo : EIATTR_KPARAM_INFO
	.align		4
.L_15:
        /*0038*/ 	.byte	0x04, 0x17
        /*003a*/ 	.short	(.L_17 - .L_16)
.L_16:
        /*003c*/ 	.word	0x00000000
        /*0040*/ 	.short	0x0002
        /*0042*/ 	.short	0x0010
        /*0044*/ 	.byte	0x00, 0xf4, 0x21, 0x00


	//----- nvinfo : EIATTR_KPARAM_INFO
	.align		4
.L_17:
        /*0048*/ 	.byte	0x04, 0x17
        /*004a*/ 	.short	(.L_19 - .L_18)
.L_18:
        /*004c*/ 	.word	0x00000000
        /*0050*/ 	.short	0x0001
        /*0052*/ 	.short	0x0008
        /*0054*/ 	.byte	0x00, 0xf4, 0x21, 0x00


	//----- nvinfo : EIATTR_KPARAM_INFO
	.align		4
.L_19:
        /*0058*/ 	.byte	0x04, 0x17
        /*005a*/ 	.short	(.L_21 - .L_20)
.L_20:
        /*005c*/ 	.word	0x00000000
        /*0060*/ 	.short	0x0000
        /*0062*/ 	.short	0x0000
        /*0064*/ 	.byte	0x00, 0xf4, 0x21, 0x00


	//----- nvinfo : EIATTR_SPARSE_MMA_MASK
	.align		4
.L_21:
        /*0068*/ 	.byte	0x03, 0x50
        /*006a*/ 	.short	0x0000


	//----- nvinfo : EIATTR_MAXREG_COUNT
	.align		4
        /*006c*/ 	.byte	0x03, 0x1b
        /*006e*/ 	.short	0x00ff


	//----- nvinfo : EIATTR_EXIT_INSTR_OFFSETS
	.align		4
        /*0070*/ 	.byte	0x04, 0x1c
        /*0072*/ 	.short	(.L_23 - .L_22)


	//   ....[0]....
.L_22:
        /*0074*/ 	.word	0x000004c0


	//   ....[1]....
        /*0078*/ 	.word	0x00000500


	//----- nvinfo : EIATTR_REQNTID
	.align		4
.L_23:
        /*007c*/ 	.byte	0x04, 0x10
        /*007e*/ 	.short	(.L_25 - .L_24)
.L_24:
        /*0080*/ 	.word	0x00000080
        /*0084*/ 	.word	0x00000001
        /*0088*/ 	.word	0x00000001


	//----- nvinfo : EIATTR_CBANK_PARAM_SIZE
	.align		4
.L_25:
        /*008c*/ 	.byte	0x03, 0x19
        /*008e*/ 	.short	0x002c


	//----- nvinfo : EIATTR_PARAM_CBANK
	.align		4
        /*0090*/ 	.byte	0x04, 0x0a
        /*0092*/ 	.short	(.L_27 - .L_26)
	.align		4
.L_26:
        /*0094*/ 	.word	index@(.nv.constant0.triton_poi_fused_convolution_mul_sigmoid_4)
        /*0098*/ 	.short	0x0210
        /*009a*/ 	.short	0x002c


	//----- nvinfo : EIATTR_SW_WAR
	.align		4
.L_27:
        /*009c*/ 	.byte	0x04, 0x36
        /*009e*/ 	.short	(.L_29 - .L_28)
.L_28:
        /*00a0*/ 	.word	0x00000008
.L_29:


//--------------------- .nv.callgraph             --------------------------
	.section	.nv.callgraph,"",@"SHT_CUDA_CALLGRAPH"
	.align	4
	.sectionentsize	8
	.align		4
        /*0000*/ 	.word	0x00000000
	.align		4
        /*0004*/ 	.word	0xffffffff
	.align		4
        /*0008*/ 	.word	0x00000000
	.align		4
        /*000c*/ 	.word	0xfffffffe
	.align		4
        /*0010*/ 	.word	0x00000000
	.align		4
        /*0014*/ 	.word	0xfffffffd
	.align		4
        /*0018*/ 	.word	0x00000000
	.align		4
        /*001c*/ 	.word	0xfffffffc


//--------------------- .text.triton_poi_fused_convolution_mul_sigmoid_4 --------------------------
	.section	.text.triton_poi_fused_convolution_mul_sigmoid_4,"ax",@progbits
	.align	128
        .global         triton_poi_fused_convolution_mul_sigmoid_4
        .type           triton_poi_fused_convolution_mul_sigmoid_4,@function
        .size           triton_poi_fused_convolution_mul_sigmoid_4,(.L_x_1 - triton_poi_fused_convolution_mul_sigmoid_4)
        .other          triton_poi_fused_convolution_mul_sigmoid_4,@"STO_CUDA_ENTRY STV_DEFAULT"
triton_poi_fused_convolution_mul_sigmoid_4:
.text.triton_poi_fused_convolution_mul_sigmoid_4:
[----:B------:R-:W0:Y:S02]  /*0000*/  LDC R1, c[0x0][0x28] ;  /* 0x00000a00ff017b82 */ /* 0x000e240000000800 */
[----:B------:R-:W1:Y:S01]  /*0010*/  S2R R0, SR_TID.X ;  /* 0x0000000000007919 */ /* 0x000e620000002100 */
[----:B------:R-:W2:Y:S01]  /*0020*/  LDC.64 R6, c[0x0][0x228] ;  /* 0x00008a00ff067b82 */ /* 0x000ea20000000a00 */
[----:B------:R-:W-:Y:S01]  /*0030*/  ULDC.64 UR4, c[0x0][0x208] ;  /* 0x0000820000047ab9 */ /* 0x000fe20000000a00 */
[----:B------:R-:W3:Y:S01]  /*0040*/  S2R R3, SR_CTAID.X ;  /* 0x0000000000037919 */ /* 0x000ee20000002500 */
[----:B------:R-:W-:-:S05]  /*0050*/  CS2R R12, SRZ ;  /* 0x00000000000c7805 */ /* 0x000fca000001ff00 */
[----:B------:R-:W4:Y:S08]  /*0060*/  LDC.64 R16, c[0x0][0x210] ;  /* 0x00008400ff107b82 */ /* 0x000f300000000a00 */
[----:B------:R-:W5:Y:S01]  /*0070*/  LDC.64 R20, c[0x0][0x220] ;  /* 0x00008800ff147b82 */ /* 0x000f620000000a00 */
[----:B-1----:R-:W-:-:S04]  /*0080*/  SHF.L.U32 R0, R0, 0x1, RZ ;  /* 0x0000000100007819 */ /* 0x002fc800000006ff */
[----:B------:R-:W-:-:S04]  /*0090*/  LOP3.LUT R0, R0, 0xfe, RZ, 0xc0, !PT ;  /* 0x000000fe00007812 */ /* 0x000fc800078ec0ff */
[----:B---3--:R-:W-:-:S04]  /*00a0*/  LEA R0, R3, R0, 0x8 ;  /* 0x0000000003007211 */ /* 0x008fc800078e40ff */
[----:B------:R-:W-:Y:S01]  /*00b0*/  IADD3 R2, R0, 0x1, RZ ;  /* 0x0000000100027810 */ /* 0x000fe20007ffe0ff */
[C---:B------:R-:W-:Y:S01]  /*00c0*/  IMAD.HI R4, R0.reuse, 0x51eb851f, RZ ;  /* 0x51eb851f00047827 */ /* 0x040fe200078e02ff */
[----:B------:R-:W-:-:S03]  /*00d0*/  ISETP.GE.AND P0, PT, R0, 0x190, PT ;  /* 0x000001900000780c */ /* 0x000fc60003f06270 */
[----:B------:R-:W-:Y:S01]  /*00e0*/  IMAD.HI R8, R2, 0x51eb851f, RZ ;  /* 0x51eb851f02087827 */ /* 0x000fe200078e02ff */
[----:B------:R-:W-:Y:S01]  /*00f0*/  SHF.R.U32.HI R5, RZ, 0x1f, R4 ;  /* 0x0000001fff057819 */ /* 0x000fe20000011604 */
[----:B------:R-:W1:Y:S03]  /*0100*/  LDC.64 R2, c[0x0][0x218] ;  /* 0x00008600ff027b82 */ /* 0x000e660000000a00 */
[----:B------:R-:W-:Y:S02]  /*0110*/  SHF.R.U32.HI R9, RZ, 0x1f, R8 ;  /* 0x0000001fff097819 */ /* 0x000fe40000011608 */
[----:B------:R-:W-:Y:S02]  /*0120*/  LEA.HI.SX32 R5, R4, R5, 0x1d ;  /* 0x0000000504057211 */ /* 0x000fe400078feaff */
[----:B------:R-:W-:Y:S02]  /*0130*/  LEA.HI.SX32 R9, R8, R9, 0x1d ;  /* 0x0000000908097211 */ /* 0x000fe400078feaff */
[----:B------:R-:W-:-:S02]  /*0140*/  LEA.HI R4, R5, R5, RZ, 0x2 ;  /* 0x0000000505047211 */ /* 0x000fc400078f10ff */
[----:B------:R-:W-:Y:S02]  /*0150*/  LEA.HI R8, R9, R9, RZ, 0x2 ;  /* 0x0000000909087211 */ /* 0x000fe400078f10ff */
[----:B------:R-:W-:Y:S02]  /*0160*/  LOP3.LUT R4, R4, 0xfffffffc, RZ, 0xc0, !PT ;  /* 0xfffffffc04047812 */ /* 0x000fe400078ec0ff */
[----:B------:R-:W-:Y:S02]  /*0170*/  LOP3.LUT R8, R8, 0xfffffffc, RZ, 0xc0, !PT ;  /* 0xfffffffc08087812 */ /* 0x000fe400078ec0ff */
[----:B------:R-:W-:Y:S02]  /*0180*/  IADD3 R15, R5, -R4, RZ ;  /* 0x80000004050f7210 */ /* 0x000fe40007ffe0ff */
[----:B------:R-:W-:Y:S02]  /*0190*/  CS2R R4, SRZ ;  /* 0x0000000000047805 */ /* 0x000fe4000001ff00 */
[----:B------:R-:W-:-:S02]  /*01a0*/  IADD3 R23, R9, -R8, RZ ;  /* 0x8000000809177210 */ /* 0x000fc40007ffe0ff */
[----:B------:R-:W-:Y:S01]  /*01b0*/  CS2R R8, SRZ ;  /* 0x0000000000087805 */ /* 0x000fe2000001ff00 */
[----:B--2---:R-:W-:-:S04]  /*01c0*/  IMAD.WIDE R10, R15, 0x4, R6 ;  /* 0x000000040f0a7825 */ /* 0x004fc800078e0206 */
[C---:B-1----:R-:W-:Y:S01]  /*01d0*/  IMAD.WIDE R2, R0.reuse, 0x4, R2 ;  /* 0x0000000400027825 */ /* 0x042fe200078e0202 */
[----:B------:R4:W2:Y:S03]  /*01e0*/  @!P0 LDG.E.EL R9, desc[UR4][R10.64] ;  /* 0x000000040a098981 */ /* 0x0008a6000c2e1900 */
[----:B------:R-:W-:Y:S01]  /*01f0*/  IMAD.WIDE R18, R23, 0x4, R6 ;  /* 0x0000000417127825 */ /* 0x000fe200078e0206 */
[----:B------:R-:W2:Y:S04]  /*0200*/  @!P0 LDG.E.64 R4, desc[UR4][R2.64] ;  /* 0x0000000402048981 */ /* 0x000ea8000c1e1b00 */
[----:B------:R-:W3:Y:S01]  /*0210*/  @!P0 LDG.E.EL R12, desc[UR4][R18.64] ;  /* 0x00000004120c8981 */ /* 0x000ee2000c2e1900 */
[----:B------:R-:W-:Y:S01]  /*0220*/  CS2R R6, SRZ ;  /* 0x0000000000067805 */ /* 0x000fe2000001ff00 */
[----:B----4-:R-:W-:-:S04]  /*0230*/  IMAD.WIDE R10, R0, 0x4, R16 ;  /* 0x00000004000a7825 */ /* 0x010fc800078e0210 */
[--C-:B-----5:R-:W-:Y:S01]  /*0240*/  IMAD.WIDE R14, R15, 0x4, R20.reuse ;  /* 0x000000040f0e7825 */ /* 0x120fe200078e0214 */
[----:B------:R-:W4:Y:S03]  /*0250*/  @!P0 LDG.E.64 R6, desc[UR4][R10.64] ;  /* 0x000000040a068981 */ /* 0x000f26000c1e1b00 */
[----:B------:R-:W-:Y:S01]  /*0260*/  IMAD.WIDE R16, R23, 0x4, R20 ;  /* 0x0000000417107825 */ /* 0x000fe200078e0214 */
[----:B------:R-:W4:Y:S04]  /*0270*/  @!P0 LDG.E.EL R13, desc[UR4][R14.64] ;  /* 0x000000040e0d8981 */ /* 0x000f28000c2e1900 */
[----:B------:R1:W5:Y:S02]  /*0280*/  @!P0 LDG.E.EL R8, desc[UR4][R16.64] ;  /* 0x0000000410088981 */ /* 0x000364000c2e1900 */
[----:B-1----:R-:W-:Y:S01]  /*0290*/  HFMA2.MMA R17, -RZ, RZ, 1.625, 0 ;  /* 0x3e800000ff117435 */ /* 0x002fe200000001ff */
[----:B--2---:R-:W-:-:S04]  /*02a0*/  FADD R4, R9, R4 ;  /* 0x0000000409047221 */ /* 0x004fc80000000000 */
[----:B------:R-:W-:Y:S01]  /*02b0*/  FADD R9, RZ, -R4 ;  /* 0x80000004ff097221 */ /* 0x000fe20000000000 */
[----:B---3--:R-:W-:-:S03]  /*02c0*/  FADD R5, R12, R5 ;  /* 0x000000050c057221 */ /* 0x008fc60000000000 */
[----:B------:R-:W-:Y:S01]  /*02d0*/  FMUL R12, R9, 1.4426950216293334961 ;  /* 0x3fb8aa3b090c7820 */ /* 0x000fe20000400000 */
[----:B------:R-:W-:-:S04]  /*02e0*/  FADD R9, RZ, -R5 ;  /* 0x80000005ff097221 */ /* 0x000fc80000000000 */
[----:B------:R-:W-:Y:S01]  /*02f0*/  FMUL R18, R9, 1.4426950216293334961 ;  /* 0x3fb8aa3b09127820 */ /* 0x000fe20000400000 */
[----:B------:R-:W-:-:S04]  /*0300*/  FSETP.GEU.AND P1, PT, R12, -126, PT ;  /* 0xc2fc00000c00780b */ /* 0x000fc80003f2e000 */
[----:B------:R-:W-:-:S09]  /*0310*/  FSETP.GEU.AND P2, PT, R18, -126, PT ;  /* 0xc2fc00001200780b */ /* 0x000fd20003f4e000 */
[----:B------:R-:W-:-:S04]  /*0320*/  @!P1 FMUL R12, R12, 0.5 ;  /* 0x3f0000000c0c9820 */ /* 0x000fc80000400000 */
[----:B------:R-:W-:Y:S01]  /*0330*/  @!P2 FMUL R18, R18, 0.5 ;  /* 0x3f0000001212a820 */ /* 0x000fe20000400000 */
[----:B------:R-:W1:Y:S08]  /*0340*/  MUFU.EX2 R9, R12 ;  /* 0x0000000c00097308 */ /* 0x000e700000000800 */
[----:B------:R-:W2:Y:S01]  /*0350*/  MUFU.EX2 R14, R18 ;  /* 0x00000012000e7308 */ /* 0x000ea20000000800 */
[----:B-1----:R-:W-:-:S04]  /*0360*/  @!P1 FMUL R9, R9, R9 ;  /* 0x0000000909099220 */ /* 0x002fc80000400000 */
[----:B------:R-:W-:Y:S01]  /*0370*/  FADD R9, R9, 1 ;  /* 0x3f80000009097421 */ /* 0x000fe20000000000 */
[----:B--2---:R-:W-:-:S04]  /*0380*/  @!P2 FMUL R14, R14, R14 ;  /* 0x0000000e0e0ea220 */ /* 0x004fc80000400000 */
[----:B------:R-:W-:Y:S01]  /*0390*/  FADD R16, R14, 1 ;  /* 0x3f8000000e107421 */ /* 0x000fe20000000000 */
[----:B------:R-:W-:Y:S01]  /*03a0*/  FSETP.GT.AND P1, PT, R9, 8.50705917302346158658e+37, PT ;  /* 0x7e8000000900780b */ /* 0x000fe20003f24000 */
[----:B------:R-:W1:Y:S03]  /*03b0*/  LDC.64 R14, c[0x0][0x230] ;  /* 0x00008c00ff0e7b82 */ /* 0x000e660000000a00 */
[----:B------:R-:W-:-:S09]  /*03c0*/  FSETP.GT.AND P2, PT, R16, 8.50705917302346158658e+37, PT ;  /* 0x7e8000001000780b */ /* 0x000fd20003f44000 */
[----:B------:R-:W-:-:S04]  /*03d0*/  @P1 FMUL R9, R9, 0.25 ;  /* 0x3e80000009091820 */ /* 0x000fc80000400000 */
[----:B------:R-:W-:Y:S02]  /*03e0*/  @P2 FMUL R16, R16, 0.25 ;  /* 0x3e80000010102820 */ /* 0x000fe40000400000 */
[----:B------:R-:W2:Y:S08]  /*03f0*/  MUFU.RCP R9, R9 ;  /* 0x0000000900097308 */ /* 0x000eb00000001000 */
[----:B------:R-:W3:Y:S01]  /*0400*/  MUFU.RCP R16, R16 ;  /* 0x0000001000107308 */ /* 0x000ee20000001000 */
[----:B------:R-:W-:Y:S01]  /*0410*/  FSEL R12, R17, 1, P1 ;  /* 0x3f800000110c7808 */ /* 0x000fe20000800000 */
[----:B----4-:R-:W-:Y:S01]  /*0420*/  FADD R6, R13, R6 ;  /* 0x000000060d067221 */ /* 0x010fe20000000000 */
[----:B------:R-:W-:Y:S01]  /*0430*/  FSEL R17, R17, 1, P2 ;  /* 0x3f80000011117808 */ /* 0x000fe20001000000 */
[----:B-----5:R-:W-:-:S02]  /*0440*/  FADD R7, R8, R7 ;  /* 0x0000000708077221 */ /* 0x020fc40000000000 */
[----:B--2---:R-:W-:-:S03]  /*0450*/  FMUL R13, R9, R12 ;  /* 0x0000000c090d7220 */ /* 0x004fc60000400000 */
[----:B------:R2:W-:Y:S01]  /*0460*/  @!P0 STG.E.64 desc[UR4][R10.64], R6 ;  /* 0x000000060a008986 */ /* 0x0005e2000c101b04 */
[----:B-1----:R-:W-:-:S03]  /*0470*/  IMAD.WIDE R14, R0, 0x4, R14 ;  /* 0x00000004000e7825 */ /* 0x002fc600078e020e */
[----:B------:R2:W-:Y:S01]  /*0480*/  @!P0 STG.E.64 desc[UR4][R2.64], R4 ;  /* 0x0000000402008986 */ /* 0x0005e2000c101b04 */
[----:B---3--:R-:W-:Y:S01]  /*0490*/  FMUL R8, R16, R17 ;  /* 0x0000001110087220 */ /* 0x008fe20000400000 */
[----:B------:R-:W-:-:S03]  /*04a0*/  FMUL R13, R6, R13 ;  /* 0x0000000d060d7220 */ /* 0x000fc60000400000 */
[----:B------:R-:W-:Y:S01]  /*04b0*/  FMUL R8, R7, R8 ;  /* 0x0000000807087220 */ /* 0x000fe20000400000 */
[----:B------:R-:W-:Y:S06]  /*04c0*/  @P0 EXIT ;  /* 0x000000000000094d */ /* 0x000fec0003800000 */
[----:B--2---:R-:W-:Y:S01]  /*04d0*/  FMUL R2, R13, 1.7999999523162841797 ;  /* 0x3fe666660d027820 */ /* 0x004fe20000400000 */
[----:B------:R-:W-:-:S05]  /*04e0*/  FMUL R3, R8, 1.7999999523162841797 ;  /* 0x3fe6666608037820 */ /* 0x000fca0000400000 */
[----:B------:R-:W-:Y:S01]  /*04f0*/  STG.E.64 desc[UR4][R14.64], R2 ;  /* 0x000000020e007986 */ /* 0x000fe2000c101b04 */
[----:B------:R-:W-:Y:S05]  /*0500*/  EXIT ;  /* 0x000000000000794d */ /* 0x000fea0003800000 */
.L_x_0:
[----:B------:R-:W-:-:S00]  /*0510*/  BRA `(.L_x_0) ;  /* 0xfffffffc00fc7947 */ /* 0x000fc0000383ffff */
[----:B------:R-:W-:-:S00]  /*0520*/  NOP ;  /* 0x0000000000007918 */ /* 0x000fc00000000000 */
        /* <DEDUP_REMOVED lines=13> */
.L_x_1:


//--------------------- .nv.constant0.triton_poi_fused_convolution_mul_sigmoid_4 --------------------------
	.section	.nv.constant0.triton_poi_fused_convolution_mul_sigmoid_4,"a",@progbits
	.sectionflags	@""
	.align	4
.nv.constant0.triton_poi_fused_convolution_mul_sigmoid_4:
	.zero		572
